//
// Generated by NVIDIA NVVM Compiler
//
// Compiler Build ID: CL-36424714
// Cuda compilation tools, release 13.0, V13.0.88
// Based on NVVM 20.0.0
//

.version 9.0
.target sm_100
.address_size 64

	// .globl	convolution_forward_replacement1

.visible .entry convolution_forward_replacement1(
	.param .u64 .ptr .align 1 convolution_forward_replacement1_param_0,
	.param .u64 .ptr .align 1 convolution_forward_replacement1_param_1,
	.param .u64 .ptr .align 1 convolution_forward_replacement1_param_2,
	.param .u64 .ptr .align 1 convolution_forward_replacement1_param_3
)
{
	.reg .pred 	%p<22>;
	.reg .b32 	%r<56>;
	.reg .b32 	%f<33>;
	.reg .b64 	%rd<25>;

	ld.param.u64 	%rd10, [convolution_forward_replacement1_param_0];
	ld.param.u64 	%rd11, [convolution_forward_replacement1_param_1];
	ld.param.u64 	%rd12, [convolution_forward_replacement1_param_2];
	cvta.to.global.u64 	%rd1, %rd12;
	mov.u32 	%r28, %tid.x;
	mov.u32 	%r29, %ctaid.x;
	shl.b32 	%r30, %r29, 8;
	add.s32 	%r1, %r30, %r28;
	setp.gt.s32 	%p1, %r1, 127;
	@%p1 bra 	$L__BB0_5;
	mov.u32 	%r46, %r1;
$L__BB0_2:
	mov.b32 	%r47, 0;
	shl.b32 	%r33, %r46, 9;
$L__BB0_3:
	shl.b32 	%r32, %r47, 2;
	add.s32 	%r34, %r32, %r33;
	mul.wide.s32 	%rd13, %r34, 4;
	add.s64 	%rd14, %rd1, %rd13;
	mov.b32 	%r35, 0;
	st.global.u32 	[%rd14], %r35;
	st.global.u32 	[%rd14+4], %r35;
	st.global.u32 	[%rd14+8], %r35;
	st.global.u32 	[%rd14+12], %r35;
	st.global.u32 	[%rd14+16], %r35;
	st.global.u32 	[%rd14+20], %r35;
	st.global.u32 	[%rd14+24], %r35;
	st.global.u32 	[%rd14+28], %r35;
	st.global.u32 	[%rd14+32], %r35;
	st.global.u32 	[%rd14+36], %r35;
	st.global.u32 	[%rd14+40], %r35;
	st.global.u32 	[%rd14+44], %r35;
	st.global.u32 	[%rd14+48], %r35;
	st.global.u32 	[%rd14+52], %r35;
	st.global.u32 	[%rd14+56], %r35;
	st.global.u32 	[%rd14+60], %r35;
	st.global.u32 	[%rd14+64], %r35;
	st.global.u32 	[%rd14+68], %r35;
	st.global.u32 	[%rd14+72], %r35;
	st.global.u32 	[%rd14+76], %r35;
	st.global.u32 	[%rd14+80], %r35;
	st.global.u32 	[%rd14+84], %r35;
	st.global.u32 	[%rd14+88], %r35;
	st.global.u32 	[%rd14+92], %r35;
	st.global.u32 	[%rd14+96], %r35;
	st.global.u32 	[%rd14+100], %r35;
	st.global.u32 	[%rd14+104], %r35;
	st.global.u32 	[%rd14+108], %r35;
	st.global.u32 	[%rd14+112], %r35;
	st.global.u32 	[%rd14+116], %r35;
	st.global.u32 	[%rd14+120], %r35;
	st.global.u32 	[%rd14+124], %r35;
	add.s32 	%r47, %r47, 8;
	setp.ne.s32 	%p2, %r47, 128;
	@%p2 bra 	$L__BB0_3;
	add.s32 	%r5, %r46, 1024;
	setp.lt.s32 	%p3, %r46, -896;
	mov.u32 	%r46, %r5;
	@%p3 bra 	$L__BB0_2;
$L__BB0_5:
	cvta.to.global.u64 	%rd2, %rd11;
	add.s64 	%rd3, %rd1, 8;
	cvta.to.global.u64 	%rd4, %rd10;
	mov.b32 	%r48, 0;
$L__BB0_6:
	mov.b32 	%r49, 0;
$L__BB0_7:
	add.s32 	%r8, %r49, -1;
	mul.lo.s32 	%r39, %r49, 3;
	mad.lo.s32 	%r9, %r48, 9, %r39;
	mov.b32 	%r50, 0;
$L__BB0_8:
	setp.gt.s32 	%p4, %r1, 127;
	@%p4 bra 	$L__BB0_33;
	add.s32 	%r11, %r50, -1;
	add.s32 	%r12, %r9, %r50;
	cvt.u64.u32 	%rd16, %r50;
	mov.u32 	%r51, %r1;
$L__BB0_10:
	shl.b32 	%r41, %r51, 6;
	add.s32 	%r42, %r41, %r48;
	mad.lo.s32 	%r43, %r42, 3, %r8;
	mul.lo.s32 	%r44, %r43, 3;
	cvt.s64.s32 	%rd15, %r44;
	add.s64 	%rd17, %rd16, %rd15;
	shl.b64 	%rd18, %rd17, 2;
	add.s64 	%rd5, %rd2, %rd18;
	add.s32 	%r45, %r44, 6;
	cvt.s64.s32 	%rd19, %r45;
	add.s64 	%rd20, %rd16, %rd19;
	shl.b64 	%rd21, %rd20, 2;
	add.s64 	%rd6, %rd2, %rd21;
	shl.b32 	%r53, %r51, 9;
	or.b32  	%r52, %r53, 4;
	mov.b32 	%r55, 0;
	mov.u32 	%r54, %r12;
$L__BB0_11:
	setp.gt.u32 	%p5, %r8, 2;
	mul.wide.u32 	%rd22, %r54, 4;
	add.s64 	%rd7, %rd4, %rd22;
	mul.wide.s32 	%rd23, %r53, 4;
	add.s64 	%rd8, %rd3, %rd23;
	@%p5 bra 	$L__BB0_16;
	setp.gt.u32 	%p6, %r11, 2;
	@%p6 bra 	$L__BB0_14;
	ld.global.nc.f32 	%f1, [%rd5+-4];
	ld.global.nc.f32 	%f2, [%rd7];
	ld.global.f32 	%f3, [%rd8+-8];
	fma.rn.f32 	%f4, %f1, %f2, %f3;
	st.global.f32 	[%rd8+-8], %f4;
$L__BB0_14:
	setp.gt.u32 	%p7, %r50, 1;
	@%p7 bra 	$L__BB0_16;
	ld.global.nc.f32 	%f5, [%rd5+4];
	ld.global.nc.f32 	%f6, [%rd7];
	ld.global.f32 	%f7, [%rd8+-4];
	fma.rn.f32 	%f8, %f5, %f6, %f7;
	st.global.f32 	[%rd8+-4], %f8;
$L__BB0_16:
	setp.gt.u32 	%p8, %r49, 1;
	@%p8 bra 	$L__BB0_21;
	setp.gt.u32 	%p9, %r11, 2;
	@%p9 bra 	$L__BB0_19;
	ld.global.nc.f32 	%f9, [%rd6+-4];
	ld.global.nc.f32 	%f10, [%rd7];
	ld.global.f32 	%f11, [%rd8];
	fma.rn.f32 	%f12, %f9, %f10, %f11;
	st.global.f32 	[%rd8], %f12;
$L__BB0_19:
	setp.gt.u32 	%p10, %r50, 1;
	@%p10 bra 	$L__BB0_21;
	ld.global.nc.f32 	%f13, [%rd6+4];
	ld.global.nc.f32 	%f14, [%rd7];
	ld.global.f32 	%f15, [%rd8+4];
	fma.rn.f32 	%f16, %f13, %f14, %f15;
	st.global.f32 	[%rd8+4], %f16;
$L__BB0_21:
	mul.wide.s32 	%rd24, %r52, 4;
	add.s64 	%rd9, %rd3, %rd24;
	@%p5 bra 	$L__BB0_26;
	setp.gt.u32 	%p12, %r11, 2;
	@%p12 bra 	$L__BB0_24;
	ld.global.nc.f32 	%f17, [%rd5+-4];
	ld.global.nc.f32 	%f18, [%rd7+2304];
	ld.global.f32 	%f19, [%rd9+-8];
	fma.rn.f32 	%f20, %f17, %f18, %f19;
	st.global.f32 	[%rd9+-8], %f20;
$L__BB0_24:
	setp.gt.u32 	%p13, %r50, 1;
	@%p13 bra 	$L__BB0_26;
	ld.global.nc.f32 	%f21, [%rd5+4];
	ld.global.nc.f32 	%f22, [%rd7+2304];
	ld.global.f32 	%f23, [%rd9+-4];
	fma.rn.f32 	%f24, %f21, %f22, %f23;
	st.global.f32 	[%rd9+-4], %f24;
$L__BB0_26:
	@%p8 bra 	$L__BB0_31;
	setp.gt.u32 	%p15, %r11, 2;
	@%p15 bra 	$L__BB0_29;
	ld.global.nc.f32 	%f25, [%rd6+-4];
	ld.global.nc.f32 	%f26, [%rd7+2304];
	ld.global.f32 	%f27, [%rd9];
	fma.rn.f32 	%f28, %f25, %f26, %f27;
	st.global.f32 	[%rd9], %f28;
$L__BB0_29:
	setp.gt.u32 	%p16, %r50, 1;
	@%p16 bra 	$L__BB0_31;
	ld.global.nc.f32 	%f29, [%rd6+4];
	ld.global.nc.f32 	%f30, [%rd7+2304];
	ld.global.f32 	%f31, [%rd9+4];
	fma.rn.f32 	%f32, %f29, %f30, %f31;
	st.global.f32 	[%rd9+4], %f32;
$L__BB0_31:
	add.s32 	%r55, %r55, 2;
	add.s32 	%r54, %r54, 1152;
	add.s32 	%r53, %r53, 8;
	add.s32 	%r52, %r52, 8;
	setp.ne.s32 	%p17, %r55, 128;
	@%p17 bra 	$L__BB0_11;
	add.s32 	%r24, %r51, 1024;
	setp.lt.s32 	%p18, %r51, -896;
	mov.u32 	%r51, %r24;
	@%p18 bra 	$L__BB0_10;
$L__BB0_33:
	add.s32 	%r50, %r50, 1;
	setp.ne.s32 	%p19, %r50, 3;
	@%p19 bra 	$L__BB0_8;
	add.s32 	%r49, %r49, 1;
	setp.ne.s32 	%p20, %r49, 3;
	@%p20 bra 	$L__BB0_7;
	add.s32 	%r48, %r48, 1;
	setp.ne.s32 	%p21, %r48, 64;
	@%p21 bra 	$L__BB0_6;
	ret;

}
	// .globl	convolution_forward_replacement2
.visible .entry convolution_forward_replacement2(
	.param .u64 .ptr .align 1 convolution_forward_replacement2_param_0,
	.param .u64 .ptr .align 1 convolution_forward_replacement2_param_1,
	.param .u64 .ptr .align 1 convolution_forward_replacement2_param_2,
	.param .u64 .ptr .align 1 convolution_forward_replacement2_param_3
)
{
	.reg .pred 	%p<8>;
	.reg .b32 	%r<34>;
	.reg .b32 	%f<23>;
	.reg .b64 	%rd<20>;

	ld.param.u64 	%rd8, [convolution_forward_replacement2_param_0];
	ld.param.u64 	%rd9, [convolution_forward_replacement2_param_1];
	ld.param.u64 	%rd10, [convolution_forward_replacement2_param_2];
	cvta.to.global.u64 	%rd1, %rd10;
	mov.u32 	%r15, %tid.x;
	mov.u32 	%r16, %ctaid.x;
	shl.b32 	%r17, %r16, 8;
	add.s32 	%r1, %r17, %r15;
	setp.gt.s32 	%p1, %r1, 127;
	@%p1 bra 	$L__BB1_5;
	mov.u32 	%r28, %r1;
$L__BB1_2:
	mov.b32 	%r29, 0;
	shl.b32 	%r20, %r28, 9;
$L__BB1_3:
	shl.b32 	%r19, %r29, 2;
	add.s32 	%r21, %r19, %r20;
	mul.wide.s32 	%rd11, %r21, 4;
	add.s64 	%rd12, %rd1, %rd11;
	mov.b32 	%r22, 0;
	st.global.u32 	[%rd12], %r22;
	st.global.u32 	[%rd12+4], %r22;
	st.global.u32 	[%rd12+8], %r22;
	st.global.u32 	[%rd12+12], %r22;
	st.global.u32 	[%rd12+16], %r22;
	st.global.u32 	[%rd12+20], %r22;
	st.global.u32 	[%rd12+24], %r22;
	st.global.u32 	[%rd12+28], %r22;
	st.global.u32 	[%rd12+32], %r22;
	st.global.u32 	[%rd12+36], %r22;
	st.global.u32 	[%rd12+40], %r22;
	st.global.u32 	[%rd12+44], %r22;
	st.global.u32 	[%rd12+48], %r22;
	st.global.u32 	[%rd12+52], %r22;
	st.global.u32 	[%rd12+56], %r22;
	st.global.u32 	[%rd12+60], %r22;
	st.global.u32 	[%rd12+64], %r22;
	st.global.u32 	[%rd12+68], %r22;
	st.global.u32 	[%rd12+72], %r22;
	st.global.u32 	[%rd12+76], %r22;
	st.global.u32 	[%rd12+80], %r22;
	st.global.u32 	[%rd12+84], %r22;
	st.global.u32 	[%rd12+88], %r22;
	st.global.u32 	[%rd12+92], %r22;
	st.global.u32 	[%rd12+96], %r22;
	st.global.u32 	[%rd12+100], %r22;
	st.global.u32 	[%rd12+104], %r22;
	st.global.u32 	[%rd12+108], %r22;
	st.global.u32 	[%rd12+112], %r22;
	st.global.u32 	[%rd12+116], %r22;
	st.global.u32 	[%rd12+120], %r22;
	st.global.u32 	[%rd12+124], %r22;
	add.s32 	%r29, %r29, 8;
	setp.ne.s32 	%p2, %r29, 128;
	@%p2 bra 	$L__BB1_3;
	add.s32 	%r5, %r28, 1024;
	setp.lt.s32 	%p3, %r28, -896;
	mov.u32 	%r28, %r5;
	@%p3 bra 	$L__BB1_2;
$L__BB1_5:
	cvta.to.global.u64 	%rd13, %rd8;
	add.s64 	%rd2, %rd13, 256;
	add.s64 	%rd3, %rd1, 16;
	cvta.to.global.u64 	%rd4, %rd9;
	mov.b32 	%r30, 0;
$L__BB1_6:
	setp.gt.s32 	%p4, %r1, 127;
	@%p4 bra 	$L__BB1_11;
	mul.wide.u32 	%rd14, %r30, 4;
	add.s64 	%rd5, %rd2, %rd14;
	mov.u32 	%r31, %r1;
$L__BB1_8:
	shl.b32 	%r25, %r31, 6;
	add.s32 	%r26, %r25, %r30;
	mul.lo.s32 	%r27, %r26, 9;
	mul.wide.s32 	%rd15, %r27, 4;
	add.s64 	%rd16, %rd4, %rd15;
	ld.global.nc.f32 	%f1, [%rd16];
	ld.global.nc.f32 	%f2, [%rd16+24];
	ld.global.nc.f32 	%f3, [%rd16+8];
	ld.global.nc.f32 	%f4, [%rd16+32];
	shl.b32 	%r32, %r31, 9;
	mov.b32 	%r33, 0;
	mov.u64 	%rd19, %rd5;
$L__BB1_9:
	mul.wide.s32 	%rd17, %r32, 4;
	add.s64 	%rd18, %rd3, %rd17;
	ld.global.nc.f32 	%f5, [%rd19+-256];
	ld.global.f32 	%f6, [%rd18+-16];
	fma.rn.f32 	%f7, %f1, %f5, %f6;
	st.global.f32 	[%rd18+-16], %f7;
	ld.global.f32 	%f8, [%rd18+-12];
	fma.rn.f32 	%f9, %f3, %f5, %f8;
	st.global.f32 	[%rd18+-12], %f9;
	ld.global.f32 	%f10, [%rd18+-8];
	fma.rn.f32 	%f11, %f2, %f5, %f10;
	st.global.f32 	[%rd18+-8], %f11;
	ld.global.f32 	%f12, [%rd18+-4];
	fma.rn.f32 	%f13, %f4, %f5, %f12;
	st.global.f32 	[%rd18+-4], %f13;
	ld.global.nc.f32 	%f14, [%rd19];
	ld.global.f32 	%f15, [%rd18];
	fma.rn.f32 	%f16, %f1, %f14, %f15;
	st.global.f32 	[%rd18], %f16;
	ld.global.f32 	%f17, [%rd18+4];
	fma.rn.f32 	%f18, %f3, %f14, %f17;
	st.global.f32 	[%rd18+4], %f18;
	ld.global.f32 	%f19, [%rd18+8];
	fma.rn.f32 	%f20, %f2, %f14, %f19;
	st.global.f32 	[%rd18+8], %f20;
	ld.global.f32 	%f21, [%rd18+12];
	fma.rn.f32 	%f22, %f4, %f14, %f21;
	st.global.f32 	[%rd18+12], %f22;
	add.s32 	%r33, %r33, 2;
	add.s64 	%rd19, %rd19, 512;
	add.s32 	%r32, %r32, 8;
	setp.ne.s32 	%p5, %r33, 128;
	@%p5 bra 	$L__BB1_9;
	add.s32 	%r13, %r31, 1024;
	setp.lt.s32 	%p6, %r31, -896;
	mov.u32 	%r31, %r13;
	@%p6 bra 	$L__BB1_8;
$L__BB1_11:
	add.s32 	%r30, %r30, 1;
	setp.ne.s32 	%p7, %r30, 64;
	@%p7 bra 	$L__BB1_6;
	ret;

}


// ===== COMPILED SASS (sm_100) =====

	.target	sm_100

	.elftype	@"ET_EXEC"


//--------------------- .note.nv.tkinfo           --------------------------
	.section	.note.nv.tkinfo,"",@"SHT_NOTE"
	.sectionflags	@"SHF_NOTE_NV_TKINFO"
	.tkinfo
        /*0018*/ 	.word	0x00000002
        /*0030*/ 	.string	""
        /*0030*/ 	.string	"ptxas"
        /*0030*/ 	.string	"Cuda compilation tools, release 13.0, V13.0.88"
        /*0030*/ 	.string	"Build cuda_13.0.r13.0/compiler.36424714_0"
        /*0030*/ 	.string	"-arch sm_100 -m 64 "



//--------------------- .note.nv.cuinfo           --------------------------
	.section	.note.nv.cuinfo,"",@"SHT_NOTE"
	.sectionflags	@"SHF_NOTE_NV_CUINFO"
        /*0018*/ 	.short	0x0002
        /*001a*/ 	.short	0x0064
        /*001c*/ 	.short	0x0082
	.zero		2


//--------------------- .nv.info                  --------------------------
	.section	.nv.info,"",@"SHT_CUDA_INFO"
	.align	4


	//----- nvinfo : EIATTR_REGCOUNT
	.align		4
        /*0000*/ 	.byte	0x04, 0x2f
        /*0002*/ 	.short	(.L_1 - .L_0)
	.align		4
.L_0:
        /*0004*/ 	.word	index@(convolution_forward_replacement1)
        /*0008*/ 	.word	0x00000020


	//----- nvinfo : EIATTR_FRAME_SIZE
	.align		4
.L_1:
        /*000c*/ 	.byte	0x04, 0x11
        /*000e*/ 	.short	(.L_3 - .L_2)
	.align		4
.L_2:
        /*0010*/ 	.word	index@(convolution_forward_replacement1)
        /*0014*/ 	.word	0x00000000


	//----- nvinfo : EIATTR_REGCOUNT
	.align		4
.L_3:
        /*0018*/ 	.byte	0x04, 0x2f
        /*001a*/ 	.short	(.L_5 - .L_4)
	.align		4
.L_4:
        /*001c*/ 	.word	index@(convolution_forward_replacement2)
        /*0020*/ 	.word	0x00000020


	//----- nvinfo : EIATTR_FRAME_SIZE
	.align		4
.L_5:
        /*0024*/ 	.byte	0x04, 0x11
        /*0026*/ 	.short	(.L_7 - .L_6)
	.align		4
.L_6:
        /*0028*/ 	.word	index@(convolution_forward_replacement2)
        /*002c*/ 	.word	0x00000000


	//----- nvinfo : EIATTR_MIN_STACK_SIZE
	.align		4
.L_7:
        /*0030*/ 	.byte	0x04, 0x12
        /*0032*/ 	.short	(.L_9 - .L_8)
	.align		4
.L_8:
        /*0034*/ 	.word	index@(convolution_forward_replacement2)
        /*0038*/ 	.word	0x00000000


	//----- nvinfo : EIATTR_MIN_STACK_SIZE
	.align		4
.L_9:
        /*003c*/ 	.byte	0x04, 0x12
        /*003e*/ 	.short	(.L_11 - .L_10)
	.align		4
.L_10:
        /*0040*/ 	.word	index@(convolution_forward_replacement1)
        /*0044*/ 	.word	0x00000000
.L_11:


//--------------------- .nv.compat                --------------------------
	.section	.nv.compat,"",@"SHT_CUDA_COMPAT_INFO"
	.align	4
        /*0000*/ 	.byte	0x02, 0x09, 0x00, 0x00, 0x02, 0x02, 0x01, 0x00, 0x02, 0x05, 0x05, 0x00, 0x03, 0x07, 0x01, 0x01
        /*0010*/ 	.byte	0x02, 0x03, 0x00, 0x00, 0x02, 0x06, 0x01, 0x00, 0x04, 0x0b, 0x08, 0x00, 0x09, 0x00, 0x00, 0x00
        /*0020*/ 	.byte	0x00, 0x00, 0x00, 0x00


//--------------------- .nv.info.convolution_forward_replacement2 --------------------------
	.section	.nv.info.convolution_forward_replacement2,"",@"SHT_CUDA_INFO"
	.sectionflags	@""
	.align	4


	//----- nvinfo : EIATTR_CUDA_API_VERSION
	.align		4
        /*0000*/ 	.byte	0x04, 0x37
        /*0002*/ 	.short	(.L_13 - .L_12)
.L_12:
        /*0004*/ 	.word	0x00000082


	//----- nvinfo : EIATTR_KPARAM_INFO
	.align		4
.L_13:
        /*0008*/ 	.byte	0x04, 0x17
        /*000a*/ 	.short	(.L_15 - .L_14)
.L_14:
        /*000c*/ 	.word	0x00000000
        /*0010*/ 	.short	0x0003
        /*0012*/ 	.short	0x0018
        /*0014*/ 	.byte	0x00, 0xf5, 0x21, 0x00


	//----- nvinfo : EIATTR_KPARAM_INFO
	.align		4
.L_15:
        /*0018*/ 	.byte	0x04, 0x17
        /*001a*/ 	.short	(.L_17 - .L_16)
.L_16:
        /*001c*/ 	.word	0x00000000
        /*0020*/ 	.short	0x0002
        /*0022*/ 	.short	0x0010
        /*0024*/ 	.byte	0x00, 0xf5, 0x21, 0x00


	//----- nvinfo : EIATTR_KPARAM_INFO
	.align		4
.L_17:
        /*0028*/ 	.byte	0x04, 0x17
        /*002a*/ 	.short	(.L_19 - .L_18)
.L_18:
        /*002c*/ 	.word	0x00000000
        /*0030*/ 	.short	0x0001
        /*0032*/ 	.short	0x0008
        /*0034*/ 	.byte	0x00, 0xf5, 0x21, 0x00


	//----- nvinfo : EIATTR_KPARAM_INFO
	.align		4
.L_19:
        /*0038*/ 	.byte	0x04, 0x17
        /*003a*/ 	.short	(.L_21 - .L_20)
.L_20:
        /*003c*/ 	.word	0x00000000
        /*0040*/ 	.short	0x0000
        /*0042*/ 	.short	0x0000
        /*0044*/ 	.byte	0x00, 0xf5, 0x21, 0x00


	//----- nvinfo : EIATTR_SPARSE_MMA_MASK
	.align		4
.L_21:
        /*0048*/ 	.byte	0x03, 0x50
        /*004a*/ 	.short	0x0000


	//----- nvinfo : EIATTR_MAXREG_COUNT
	.align		4
        /*004c*/ 	.byte	0x03, 0x1b
        /*004e*/ 	.short	0x00ff


	//----- nvinfo : EIATTR_MERCURY_ISA_VERSION
	.align		4
        /*0050*/ 	.byte	0x03, 0x5f
        /*0052*/ 	.short	0x0101


	//----- nvinfo : EIATTR_VRC_CTA_INIT_COUNT
	.align		4
        /*0054*/ 	.byte	0x02, 0x4a
	.zero		1
	.zero		1


	//----- nvinfo : EIATTR_EXIT_INSTR_OFFSETS
	.align		4
        /*0058*/ 	.byte	0x04, 0x1c
        /*005a*/ 	.short	(.L_23 - .L_22)


	//   ....[0]....
.L_22:
        /*005c*/ 	.word	0x00001360


	//----- nvinfo : EIATTR_CRS_STACK_SIZE
	.align		4
.L_23:
        /*0060*/ 	.byte	0x04, 0x1e
        /*0062*/ 	.short	(.L_25 - .L_24)
.L_24:
        /*0064*/ 	.word	0x00000000


	//----- nvinfo : EIATTR_CBANK_PARAM_SIZE
	.align		4
.L_25:
        /*0068*/ 	.byte	0x03, 0x19
        /*006a*/ 	.short	0x0020


	//----- nvinfo : EIATTR_PARAM_CBANK
	.align		4
        /*006c*/ 	.byte	0x04, 0x0a
        /*006e*/ 	.short	(.L_27 - .L_26)
	.align		4
.L_26:
        /*0070*/ 	.word	index@(.nv.constant0.convolution_forward_replacement2)
        /*0074*/ 	.short	0x0380
        /*0076*/ 	.short	0x0020


	//----- nvinfo : EIATTR_SW_WAR
	.align		4
.L_27:
        /*0078*/ 	.byte	0x04, 0x36
        /*007a*/ 	.short	(.L_29 - .L_28)
.L_28:
        /*007c*/ 	.word	0x00000008
.L_29:


//--------------------- .nv.info.convolution_forward_replacement1 --------------------------
	.section	.nv.info.convolution_forward_replacement1,"",@"SHT_CUDA_INFO"
	.sectionflags	@""
	.align	4


	//----- nvinfo : EIATTR_CUDA_API_VERSION
	.align		4
        /*0000*/ 	.byte	0x04, 0x37
        /*0002*/ 	.short	(.L_31 - .L_30)
.L_30:
        /*0004*/ 	.word	0x00000082


	//----- nvinfo : EIATTR_KPARAM_INFO
	.align		4
.L_31:
        /*0008*/ 	.byte	0x04, 0x17
        /*000a*/ 	.short	(.L_33 - .L_32)
.L_32:
        /*000c*/ 	.word	0x00000000
        /*0010*/ 	.short	0x0003
        /*0012*/ 	.short	0x0018
        /*0014*/ 	.byte	0x00, 0xf5, 0x21, 0x00


	//----- nvinfo : EIATTR_KPARAM_INFO
	.align		4
.L_33:
        /*0018*/ 	.byte	0x04, 0x17
        /*001a*/ 	.short	(.L_35 - .L_34)
.L_34:
        /*001c*/ 	.word	0x00000000
        /*0020*/ 	.short	0x0002
        /*0022*/ 	.short	0x0010
        /*0024*/ 	.byte	0x00, 0xf5, 0x21, 0x00


	//----- nvinfo : EIATTR_KPARAM_INFO
	.align		4
.L_35:
        /*0028*/ 	.byte	0x04, 0x17
        /*002a*/ 	.short	(.L_37 - .L_36)
.L_36:
        /*002c*/ 	.word	0x00000000
        /*0030*/ 	.short	0x0001
        /*0032*/ 	.short	0x0008
        /*0034*/ 	.byte	0x00, 0xf5, 0x21, 0x00


	//----- nvinfo : EIATTR_KPARAM_INFO
	.align		4
.L_37:
        /*0038*/ 	.byte	0x04, 0x17
        /*003a*/ 	.short	(.L_39 - .L_38)
.L_38:
        /*003c*/ 	.word	0x00000000
        /*0040*/ 	.short	0x0000
        /*0042*/ 	.short	0x0000
        /*0044*/ 	.byte	0x00, 0xf5, 0x21, 0x00


	//----- nvinfo : EIATTR_SPARSE_MMA_MASK
	.align		4
.L_39:
        /*0048*/ 	.byte	0x03, 0x50
        /*004a*/ 	.short	0x0000


	//----- nvinfo : EIATTR_MAXREG_COUNT
	.align		4
        /*004c*/ 	.byte	0x03, 0x1b
        /*004e*/ 	.short	0x00ff


	//----- nvinfo : EIATTR_MERCURY_ISA_VERSION
	.align		4
        /*0050*/ 	.byte	0x03, 0x5f
        /*0052*/ 	.short	0x0101


	//----- nvinfo : EIATTR_VRC_CTA_INIT_COUNT
	.align		4
        /*0054*/ 	.byte	0x02, 0x4a
	.zero		1
	.zero		1


	//----- nvinfo : EIATTR_EXIT_INSTR_OFFSETS
	.align		4
        /*0058*/ 	.byte	0x04, 0x1c
        /*005a*/ 	.short	(.L_41 - .L_40)


	//   ....[0]....
.L_40:
        /*005c*/ 	.word	0x000010b0


	//----- nvinfo : EIATTR_CRS_STACK_SIZE
	.align		4
.L_41:
        /*0060*/ 	.byte	0x04, 0x1e
        /*0062*/ 	.short	(.L_43 - .L_42)
.L_42:
        /*0064*/ 	.word	0x00000000


	//----- nvinfo : EIATTR_CBANK_PARAM_SIZE
	.align		4
.L_43:
        /*0068*/ 	.byte	0x03, 0x19
        /*006a*/ 	.short	0x0020


	//----- nvinfo : EIATTR_PARAM_CBANK
	.align		4
        /*006c*/ 	.byte	0x04, 0x0a
        /*006e*/ 	.short	(.L_45 - .L_44)
	.align		4
.L_44:
        /*0070*/ 	.word	index@(.nv.constant0.convolution_forward_replacement1)
        /*0074*/ 	.short	0x0380
        /*0076*/ 	.short	0x0020


	//----- nvinfo : EIATTR_SW_WAR
	.align		4
.L_45:
        /*0078*/ 	.byte	0x04, 0x36
        /*007a*/ 	.short	(.L_47 - .L_46)
.L_46:
        /*007c*/ 	.word	0x00000008
.L_47:


//--------------------- .nv.callgraph             --------------------------
	.section	.nv.callgraph,"",@"SHT_CUDA_CALLGRAPH"
	.align	4
	.sectionentsize	8
	.align		4
        /*0000*/ 	.word	0x00000000
	.align		4
        /*0004*/ 	.word	0xffffffff
	.align		4
        /*0008*/ 	.word	0x00000000
	.align		4
        /*000c*/ 	.word	0xfffffffe
	.align		4
        /*0010*/ 	.word	0x00000000
	.align		4
        /*0014*/ 	.word	0xfffffffd
	.align		4
        /*0018*/ 	.word	0x00000000
	.align		4
        /*001c*/ 	.word	0xfffffffc


//--------------------- .text.convolution_forward_replacement2 --------------------------
	.section	.text.convolution_forward_replacement2,"ax",@progbits
	.align	128
        .global         convolution_forward_replacement2
        .type           convolution_forward_replacement2,@function
        .size           convolution_forward_replacement2,(.L_x_26 - convolution_forward_replacement2)
        .other          convolution_forward_replacement2,@"STO_CUDA_ENTRY STV_DEFAULT"
convolution_forward_replacement2:
.text.convolution_forward_replacement2:
[----:B------:R-:W-:Y:S01]  /*0000*/  LDC R1, c[0x0][0x37c] ;  /* 0x0000df00ff017b82 */ /* 0x000fe20000000800 */
[----:B------:R-:W0:Y:S01]  /*0010*/  S2R R0, SR_TID.X ;  /* 0x0000000000007919 */ /* 0x000e220000002100 */
[----:B------:R-:W1:Y:S01]  /*0020*/  LDCU.64 UR8, c[0x0][0x358] ;  /* 0x00006b00ff0877ac */ /* 0x000e620008000a00 */
[----:B------:R-:W-:Y:S01]  /*0030*/  BSSY.RECONVERGENT B0, `(.L_x_0) ;  /* 0x0000098000007945 */ /* 0x000fe20003800200 */
[----:B------:R-:W0:Y:S02]  /*0040*/  S2R R3, SR_CTAID.X ;  /* 0x0000000000037919 */ /* 0x000e240000002500 */
[----:B0-----:R-:W-:-:S04]  /*0050*/  LEA R0, R3, R0, 0x8 ;  /* 0x0000000003007211 */ /* 0x001fc800078e40ff */
[----:B------:R-:W-:-:S13]  /*0060*/  ISETP.GT.AND P0, PT, R0, 0x7f, PT ;  /* 0x0000007f0000780c */ /* 0x000fda0003f04270 */
[----:B-1----:R-:W-:Y:S05]  /*0070*/  @P0 BRA `(.L_x_1) ;  /* 0x00000008004c0947 */ /* 0x002fea0003800000 */
[----:B------:R-:W-:-:S07]  /*0080*/  MOV R10, R0 ;  /* 0x00000000000a7202 */ /* 0x000fce0000000f00 */
.L_x_3:
[----:B------:R-:W0:Y:S01]  /*0090*/  LDC.64 R8, c[0x0][0x390] ;  /* 0x0000e400ff087b82 */ /* 0x000e220000000a00 */
[----:B------:R-:W-:Y:S01]  /*00a0*/  MOV R12, R10 ;  /* 0x0000000a000c7202 */ /* 0x000fe20000000f00 */
[----:B------:R-:W-:Y:S01]  /*00b0*/  HFMA2 R11, -RZ, RZ, 0, 0 ;  /* 0x00000000ff0b7431 */ /* 0x000fe200000001ff */
[----:B------:R-:W-:Y:S02]  /*00c0*/  IADD3 R10, PT, PT, R10, 0x400, RZ ;  /* 0x000004000a0a7810 */ /* 0x000fe40007ffe0ff */
[----:B-1----:R-:W-:-:S13]  /*00d0*/  ISETP.GE.AND P1, PT, R12, -0x380, PT ;  /* 0xfffffc800c00780c */ /* 0x002fda0003f26270 */
.L_x_2:
[----:B------:R-:W-:Y:S02]  /*00e0*/  LEA R13, R12, R11, 0x7 ;  /* 0x0000000b0c0d7211 */ /* 0x000fe400078e38ff */
[----:B------:R-:W-:Y:S02]  /*00f0*/  IADD3 R11, PT, PT, R11, 0x20, RZ ;  /* 0x000000200b0b7810 */ /* 0x000fe40007ffe0ff */
[----:B------:R-:W-:Y:S02]  /*0100*/  SHF.L.U32 R13, R13, 0x2, RZ ;  /* 0x000000020d0d7819 */ /* 0x000fe400000006ff */
[----:B------:R-:W-:Y:S02]  /*0110*/  ISETP.NE.AND P0, PT, R11, 0x80, PT ;  /* 0x000000800b00780c */ /* 0x000fe40003f05270 */
[C---:B-1----:R-:W-:Y:S01]  /*0120*/  IADD3 R5, PT, PT, R13.reuse, 0x20, RZ ;  /* 0x000000200d057810 */ /* 0x042fe20007ffe0ff */
[C---:B0-----:R-:W-:Y:S01]  /*0130*/  IMAD.WIDE R2, R13.reuse, 0x4, R8 ;  /* 0x000000040d027825 */ /* 0x041fe200078e0208 */
[----:B------:R-:W-:-:S02]  /*0140*/  IADD3 R7, PT, PT, R13, 0x40, RZ ;  /* 0x000000400d077810 */ /* 0x000fc40007ffe0ff */
[----:B------:R-:W-:Y:S01]  /*0150*/  IADD3 R13, PT, PT, R13, 0x60, RZ ;  /* 0x000000600d0d7810 */ /* 0x000fe20007ffe0ff */
[--C-:B------:R-:W-:Y:S01]  /*0160*/  IMAD.WIDE R4, R5, 0x4, R8.reuse ;  /* 0x0000000405047825 */ /* 0x100fe200078e0208 */
[----:B------:R-:W-:Y:S03]  /*0170*/  STG.E desc[UR8][R2.64], RZ ;  /* 0x000000ff02007986 */ /* 0x000fe6000c101908 */
[--C-:B------:R-:W-:Y:S01]  /*0180*/  IMAD.WIDE R6, R7, 0x4, R8.reuse ;  /* 0x0000000407067825 */ /* 0x100fe200078e0208 */
[----:B------:R-:W-:Y:S04]  /*0190*/  STG.E desc[UR8][R2.64+0x4], RZ ;  /* 0x000004ff02007986 */ /* 0x000fe8000c101908 */
        /* <DEDUP_REMOVED lines=29> */
[----:B------:R0:W-:Y:S04]  /*0370*/  STG.E desc[UR8][R2.64+0x7c], RZ ;  /* 0x00007cff02007986 */ /* 0x0001e8000c101908 */
[----:B------:R1:W-:Y:S04]  /*0380*/  STG.E desc[UR8][R4.64], RZ ;  /* 0x000000ff04007986 */ /* 0x0003e8000c101908 */
[----:B------:R1:W-:Y:S01]  /*0390*/  STG.E desc[UR8][R4.64+0x4], RZ ;  /* 0x000004ff04007986 */ /* 0x0003e2000c101908 */
[----:B0-----:R-:W-:-:S03]  /*03a0*/  IMAD.WIDE R2, R13, 0x4, R8 ;  /* 0x000000040d027825 */ /* 0x001fc600078e0208 */
[----:B------:R1:W-:Y:S04]  /*03b0*/  STG.E desc[UR8][R4.64+0x8], RZ ;  /* 0x000008ff04007986 */ /* 0x0003e8000c101908 */
        /* <DEDUP_REMOVED lines=92> */
[----:B------:R1:W-:Y:S01]  /*0980*/  STG.E desc[UR8][R2.64+0x7c], RZ ;  /* 0x00007cff02007986 */ /* 0x0003e2000c101908 */
[----:B------:R-:W-:Y:S05]  /*0990*/  @P0 BRA `(.L_x_2) ;  /* 0xfffffff400d00947 */ /* 0x000fea000383ffff */
[----:B------:R-:W-:Y:S05]  /*09a0*/  @!P1 BRA `(.L_x_3) ;  /* 0xfffffff400b89947 */ /* 0x000fea000383ffff */
.L_x_1:
[----:B------:R-:W-:Y:S05]  /*09b0*/  BSYNC.RECONVERGENT B0 ;  /* 0x0000000000007941 */ /* 0x000fea0003800200 */
.L_x_0:
[----:B------:R-:W0:Y:S01]  /*09c0*/  LDCU.64 UR6, c[0x0][0x390] ;  /* 0x00007200ff0677ac */ /* 0x000e220008000a00 */
[----:B------:R-:W-:Y:S01]  /*09d0*/  MOV R12, RZ ;  /* 0x000000ff000c7202 */ /* 0x000fe20000000f00 */
[----:B------:R-:W2:Y:S01]  /*09e0*/  LDCU.64 UR4, c[0x0][0x380] ;  /* 0x00007000ff0477ac */ /* 0x000ea20008000a00 */
[----:B0-----:R-:W-:-:S04]  /*09f0*/  UIADD3 UR6, UP1, UPT, UR6, 0x10, URZ ;  /* 0x0000001006067890 */ /* 0x001fc8000ff3e0ff */
[----:B------:R-:W-:Y:S02]  /*0a00*/  UIADD3.X UR7, UPT, UPT, URZ, UR7, URZ, UP1, !UPT ;  /* 0x00000007ff077290 */ /* 0x000fe40008ffe4ff */
[----:B--2---:R-:W-:Y:S01]  /*0a10*/  UIADD3 UR4, UP0, UPT, UR4, 0x100, URZ ;  /* 0x0000010004047890 */ /* 0x004fe2000ff1e0ff */
[----:B-1----:R-:W-:-:S03]  /*0a20*/  MOV R4, UR6 ;  /* 0x0000000600047c02 */ /* 0x002fc60008000f00 */
[----:B------:R-:W-:Y:S01]  /*0a30*/  MOV R5, UR7 ;  /* 0x0000000700057c02 */ /* 0x000fe20008000f00 */
[----:B------:R-:W-:-:S12]  /*0a40*/  UIADD3.X UR5, UPT, UPT, URZ, UR5, URZ, UP0, !UPT ;  /* 0x00000005ff057290 */ /* 0x000fd800087fe4ff */
.L_x_8:
[----:B------:R-:W-:Y:S01]  /*0a50*/  ISETP.GT.AND P0, PT, R0, 0x7f, PT ;  /* 0x0000007f0000780c */ /* 0x000fe20003f04270 */
[----:B------:R-:W-:-:S12]  /*0a60*/  BSSY.RECONVERGENT B0, `(.L_x_4) ;  /* 0x000008c000007945 */ /* 0x000fd80003800200 */
[----:B0-----:R-:W-:Y:S05]  /*0a70*/  @P0 BRA `(.L_x_5) ;  /* 0x0000000800280947 */ /* 0x001fea0003800000 */
[----:B------:R-:W-:Y:S02]  /*0a80*/  MOV R2, UR4 ;  /* 0x0000000400027c02 */ /* 0x000fe40008000f00 */
[----:B------:R-:W-:Y:S02]  /*0a90*/  MOV R3, UR5 ;  /* 0x0000000500037c02 */ /* 0x000fe40008000f00 */
[----:B------:R-:W-:Y:S01]  /*0aa0*/  MOV R13, R0 ;  /* 0x00000000000d7202 */ /* 0x000fe20000000f00 */
[----:B------:R-:W-:-:S07]  /*0ab0*/  IMAD.WIDE.U32 R2, R12, 0x4, R2 ;  /* 0x000000040c027825 */ /* 0x000fce00078e0002 */
.L_x_7:
[----:B0-----:R-:W0:Y:S01]  /*0ac0*/  LDC.64 R6, c[0x0][0x388] ;  /* 0x0000e200ff067b82 */ /* 0x001e220000000a00 */
[----:B------:R-:W-:-:S04]  /*0ad0*/  LEA R8, R13, R12, 0x6 ;  /* 0x0000000c0d087211 */ /* 0x000fc800078e30ff */
[----:B------:R-:W-:-:S05]  /*0ae0*/  LEA R9, R8, R8, 0x3 ;  /* 0x0000000808097211 */ /* 0x000fca00078e18ff */
[----:B0-----:R-:W-:-:S05]  /*0af0*/  IMAD.WIDE R6, R9, 0x4, R6 ;  /* 0x0000000409067825 */ /* 0x001fca00078e0206 */
[----:B------:R0:W5:Y:S04]  /*0b00*/  LDG.E.CONSTANT R14, desc[UR8][R6.64] ;  /* 0x00000008060e7981 */ /* 0x000168000c1e9900 */
[----:B------:R0:W5:Y:S04]  /*0b10*/  LDG.E.CONSTANT R15, desc[UR8][R6.64+0x18] ;  /* 0x00001808060f7981 */ /* 0x000168000c1e9900 */
[----:B------:R0:W5:Y:S04]  /*0b20*/  LDG.E.CONSTANT R16, desc[UR8][R6.64+0x8] ;  /* 0x0000080806107981 */ /* 0x000168000c1e9900 */
[----:B------:R0:W5:Y:S01]  /*0b30*/  LDG.E.CONSTANT R17, desc[UR8][R6.64+0x20] ;  /* 0x0000200806117981 */ /* 0x000162000c1e9900 */
[----:B------:R-:W-:Y:S01]  /*0b40*/  HFMA2 R18, -RZ, RZ, 0, 0 ;  /* 0x00000000ff127431 */ /* 0x000fe200000001ff */
[----:B------:R-:W-:-:S02]  /*0b50*/  ISETP.GE.AND P2, PT, R13, -0x380, PT ;  /* 0xfffffc800d00780c */ /* 0x000fc40003f46270 */
[C---:B------:R-:W-:Y:S02]  /*0b60*/  SHF.L.U32 R19, R13.reuse, 0x9, RZ ;  /* 0x000000090d137819 */ /* 0x040fe400000006ff */
[----:B------:R-:W-:Y:S02]  /*0b70*/  MOV R20, R2 ;  /* 0x0000000200147202 */ /* 0x000fe40000000f00 */
[----:B------:R-:W-:Y:S02]  /*0b80*/  MOV R27, R3 ;  /* 0x00000003001b7202 */ /* 0x000fe40000000f00 */
[----:B0-----:R-:W-:-:S07]  /*0b90*/  IADD3 R13, PT, PT, R13, 0x400, RZ ;  /* 0x000004000d0d7810 */ /* 0x001fce0007ffe0ff */
.L_x_6:
[----:B------:R-:W-:Y:S01]  /*0ba0*/  IMAD.WIDE R10, R19, 0x4, R4 ;  /* 0x00000004130a7825 */ /* 0x000fe200078e0204 */
[----:B------:R-:W-:Y:S02]  /*0bb0*/  MOV R6, R20 ;  /* 0x0000001400067202 */ /* 0x000fe40000000f00 */
[----:B------:R-:W-:Y:S02]  /*0bc0*/  MOV R7, R27 ;  /* 0x0000001b00077202 */ /* 0x000fe40000000f00 */
[----:B0-----:R-:W2:Y:S04]  /*0bd0*/  LDG.E R21, desc[UR8][R10.64+-0x10] ;  /* 0xfffff0080a157981 */ /* 0x001ea8000c1e1900 */
[----:B------:R-:W2:Y:S04]  /*0be0*/  LDG.E.CONSTANT R20, desc[UR8][R6.64+-0x100] ;  /* 0xffff000806147981 */ /* 0x000ea8000c1e9900 */
[----:B------:R-:W3:Y:S04]  /*0bf0*/  LDG.E R23, desc[UR8][R10.64+-0xc] ;  /* 0xfffff4080a177981 */ /* 0x000ee8000c1e1900 */
[----:B------:R-:W4:Y:S04]  /*0c00*/  LDG.E R22, desc[UR8][R10.64+-0x8] ;  /* 0xfffff8080a167981 */ /* 0x000f28000c1e1900 */
[----:B------:R-:W4:Y:S04]  /*0c10*/  LDG.E R24, desc[UR8][R10.64+-0x4] ;  /* 0xfffffc080a187981 */ /* 0x000f28000c1e1900 */
[----:B------:R-:W4:Y:S04]  /*0c20*/  LDG.E.CONSTANT R8, desc[UR8][R6.64] ;  /* 0x0000000806087981 */ /* 0x000f28000c1e9900 */
[----:B------:R-:W4:Y:S01]  /*0c30*/  LDG.E R9, desc[UR8][R10.64] ;  /* 0x000000080a097981 */ /* 0x000f22000c1e1900 */
[-C--:B--2--5:R-:W-:Y:S01]  /*0c40*/  FFMA R21, R14, R20.reuse, R21 ;  /* 0x000000140e157223 */ /* 0x0a4fe20000000015 */
[-C--:B---3--:R-:W-:Y:S01]  /*0c50*/  FFMA R23, R16, R20.reuse, R23 ;  /* 0x0000001410177223 */ /* 0x088fe20000000017 */
[----:B----4-:R-:W-:-:S02]  /*0c60*/  FFMA R25, R15, R20, R22 ;  /* 0x000000140f197223 */ /* 0x010fc40000000016 */
[----:B------:R-:W2:Y:S01]  /*0c70*/  LDG.E R22, desc[UR8][R10.64+0x4] ;  /* 0x000004080a167981 */ /* 0x000ea2000c1e1900 */
[----:B------:R-:W-:-:S03]  /*0c80*/  FFMA R27, R17, R20, R24 ;  /* 0x00000014111b7223 */ /* 0x000fc60000000018 */
[----:B------:R-:W3:Y:S04]  /*0c90*/  LDG.E R24, desc[UR8][R10.64+0x8] ;  /* 0x000008080a187981 */ /* 0x000ee8000c1e1900 */
[----:B------:R-:W4:Y:S01]  /*0ca0*/  LDG.E R20, desc[UR8][R10.64+0xc] ;  /* 0x00000c080a147981 */ /* 0x000f22000c1e1900 */
[-C--:B------:R-:W-:Y:S01]  /*0cb0*/  FFMA R29, R14, R8.reuse, R9 ;  /* 0x000000080e1d7223 */ /* 0x080fe20000000009 */
[----:B------:R-:W-:Y:S02]  /*0cc0*/  IADD3 R9, PT, PT, R19, 0x8, RZ ;  /* 0x0000000813097810 */ /* 0x000fe40007ffe0ff */
[----:B------:R-:W-:Y:S04]  /*0cd0*/  STG.E desc[UR8][R10.64+-0x10], R21 ;  /* 0xfffff0150a007986 */ /* 0x000fe8000c101908 */
[----:B------:R-:W-:Y:S04]  /*0ce0*/  STG.E desc[UR8][R10.64+-0xc], R23 ;  /* 0xfffff4170a007986 */ /* 0x000fe8000c101908 */
[----:B------:R0:W-:Y:S04]  /*0cf0*/  STG.E desc[UR8][R10.64+-0x8], R25 ;  /* 0xfffff8190a007986 */ /* 0x0001e8000c101908 */
[----:B------:R1:W-:Y:S04]  /*0d00*/  STG.E desc[UR8][R10.64+-0x4], R27 ;  /* 0xfffffc1b0a007986 */ /* 0x0003e8000c101908 */
[----:B------:R-:W-:Y:S04]  /*0d10*/  STG.E desc[UR8][R10.64], R29 ;  /* 0x0000001d0a007986 */ /* 0x000fe8000c101908 */
[----:B0-----:R-:W4:Y:S01]  /*0d20*/  LDG.E.CONSTANT R25, desc[UR8][R6.64+0x100] ;  /* 0x0001000806197981 */ /* 0x001f22000c1e9900 */
[-C--:B--2---:R-:W-:Y:S01]  /*0d30*/  FFMA R22, R16, R8.reuse, R22 ;  /* 0x0000000810167223 */ /* 0x084fe20000000016 */
[-C--:B---3--:R-:W-:Y:S01]  /*0d40*/  FFMA R24, R15, R8.reuse, R24 ;  /* 0x000000080f187223 */ /* 0x088fe20000000018 */
[----:B----4-:R-:W-:Y:S01]  /*0d50*/  FFMA R26, R17, R8, R20 ;  /* 0x00000008111a7223 */ /* 0x010fe20000000014 */
[----:B------:R-:W-:-:S02]  /*0d60*/  IMAD.WIDE R8, R9, 0x4, R4 ;  /* 0x0000000409087825 */ /* 0x000fc400078e0204 */
[----:B------:R0:W-:Y:S04]  /*0d70*/  STG.E desc[UR8][R10.64+0x4], R22 ;  /* 0x000004160a007986 */ /* 0x0001e8000c101908 */
[----:B------:R-:W-:Y:S04]  /*0d80*/  STG.E desc[UR8][R10.64+0x8], R24 ;  /* 0x000008180a007986 */ /* 0x000fe8000c101908 */
[----:B------:R2:W-:Y:S04]  /*0d90*/  STG.E desc[UR8][R10.64+0xc], R26 ;  /* 0x00000c1a0a007986 */ /* 0x0005e8000c101908 */
[----:B------:R-:W3:Y:S04]  /*0da0*/  LDG.E R28, desc[UR8][R8.64+-0x8] ;  /* 0xfffff808081c7981 */ /* 0x000ee8000c1e1900 */
[----:B------:R-:W4:Y:S04]  /*0db0*/  LDG.E R23, desc[UR8][R8.64+-0x10] ;  /* 0xfffff00808177981 */ /* 0x000f28000c1e1900 */
[----:B-1----:R-:W4:Y:S04]  /*0dc0*/  LDG.E R27, desc[UR8][R8.64+-0xc] ;  /* 0xfffff408081b7981 */ /* 0x002f28000c1e1900 */
[----:B0-----:R-:W4:Y:S04]  /*0dd0*/  LDG.E R22, desc[UR8][R8.64+-0x4] ;  /* 0xfffffc0808167981 */ /* 0x001f28000c1e1900 */
[----:B------:R-:W4:Y:S04]  /*0de0*/  LDG.E.CONSTANT R20, desc[UR8][R6.64+0x200] ;  /* 0x0002000806147981 */ /* 0x000f28000c1e9900 */
[----:B------:R-:W4:Y:S04]  /*0df0*/  LDG.E R21, desc[UR8][R8.64] ;  /* 0x0000000808157981 */ /* 0x000f28000c1e1900 */
[----:B--2---:R-:W2:Y:S04]  /*0e00*/  LDG.E R11, desc[UR8][R8.64+0x4] ;  /* 0x00000408080b7981 */ /* 0x004ea8000c1e1900 */
[----:B------:R-:W2:Y:S04]  /*0e10*/  LDG.E R24, desc[UR8][R8.64+0x8] ;  /* 0x0000080808187981 */ /* 0x000ea8000c1e1900 */
[----:B------:R-:W2:Y:S01]  /*0e20*/  LDG.E R10, desc[UR8][R8.64+0xc] ;  /* 0x00000c08080a7981 */ /* 0x000ea2000c1e1900 */
[-C--:B---3--:R-:W-:Y:S01]  /*0e30*/  FFMA R29, R15, R25.reuse, R28 ;  /* 0x000000190f1d7223 */ /* 0x088fe2000000001c */
[----:B------:R-:W-:Y:S01]  /*0e40*/  IADD3 R28, PT, PT, R19, 0x10, RZ ;  /* 0x00000010131c7810 */ /* 0x000fe20007ffe0ff */
[-C--:B----4-:R-:W-:Y:S01]  /*0e50*/  FFMA R23, R14, R25.reuse, R23 ;  /* 0x000000190e177223 */ /* 0x090fe20000000017 */
[-C--:B------:R-:W-:Y:S01]  /*0e60*/  FFMA R27, R16, R25.reuse, R27 ;  /* 0x00000019101b7223 */ /* 0x080fe2000000001b */
[----:B------:R-:W-:-:S03]  /*0e70*/  FFMA R25, R17, R25, R22 ;  /* 0x0000001911197223 */ /* 0x000fc60000000016 */
[----:B------:R-:W-:Y:S01]  /*0e80*/  STG.E desc[UR8][R8.64+-0x10], R23 ;  /* 0xfffff01708007986 */ /* 0x000fe2000c101908 */
[-C--:B------:R-:W-:Y:S01]  /*0e90*/  FFMA R21, R14, R20.reuse, R21 ;  /* 0x000000140e157223 */ /* 0x080fe20000000015 */
[-C--:B--2---:R-:W-:Y:S01]  /*0ea0*/  FFMA R22, R16, R20.reuse, R11 ;  /* 0x0000001410167223 */ /* 0x084fe2000000000b */
[-C--:B------:R-:W-:Y:S01]  /*0eb0*/  FFMA R24, R15, R20.reuse, R24 ;  /* 0x000000140f187223 */ /* 0x080fe20000000018 */
[----:B------:R-:W-:Y:S01]  /*0ec0*/  FFMA R26, R17, R20, R10 ;  /* 0x00000014111a7223 */ /* 0x000fe2000000000a */
[----:B------:R-:W-:Y:S01]  /*0ed0*/  IMAD.WIDE R10, R28, 0x4, R4 ;  /* 0x000000041c0a7825 */ /* 0x000fe200078e0204 */
[----:B------:R-:W-:Y:S04]  /*0ee0*/  STG.E desc[UR8][R8.64+-0xc], R27 ;  /* 0xfffff41b08007986 */ /* 0x000fe8000c101908 */
[----:B------:R-:W-:Y:S04]  /*0ef0*/  STG.E desc[UR8][R8.64+-0x8], R29 ;  /* 0xfffff81d08007986 */ /* 0x000fe8000c101908 */
[----:B------:R0:W-:Y:S04]  /*0f00*/  STG.E desc[UR8][R8.64+-0x4], R25 ;  /* 0xfffffc1908007986 */ /* 0x0001e8000c101908 */
[----:B------:R-:W-:Y:S04]  /*0f10*/  STG.E desc[UR8][R8.64], R21 ;  /* 0x0000001508007986 */ /* 0x000fe8000c101908 */
[----:B------:R1:W-:Y:S04]  /*0f20*/  STG.E desc[UR8][R8.64+0x4], R22 ;  /* 0x0000041608007986 */ /* 0x0003e8000c101908 */
[----:B------:R-:W-:Y:S04]  /*0f30*/  STG.E desc[UR8][R8.64+0x8], R24 ;  /* 0x0000081808007986 */ /* 0x000fe8000c101908 */
[----:B------:R2:W-:Y:S04]  /*0f40*/  STG.E desc[UR8][R8.64+0xc], R26 ;  /* 0x00000c1a08007986 */ /* 0x0005e8000c101908 */
[----:B0-----:R-:W3:Y:S04]  /*0f50*/  LDG.E.CONSTANT R25, desc[UR8][R6.64+0x300] ;  /* 0x0003000806197981 */ /* 0x001ee8000c1e9900 */
[----:B------:R-:W3:Y:S04]  /*0f60*/  LDG.E R23, desc[UR8][R10.64+-0x10] ;  /* 0xfffff0080a177981 */ /* 0x000ee8000c1e1900 */
[----:B------:R-:W4:Y:S04]  /*0f70*/  LDG.E R27, desc[UR8][R10.64+-0xc] ;  /* 0xfffff4080a1b7981 */ /* 0x000f28000c1e1900 */
[----:B------:R-:W4:Y:S04]  /*0f80*/  LDG.E R28, desc[UR8][R10.64+-0x8] ;  /* 0xfffff8080a1c7981 */ /* 0x000f28000c1e1900 */
[----:B-1----:R-:W4:Y:S04]  /*0f90*/  LDG.E R22, desc[UR8][R10.64+-0x4] ;  /* 0xfffffc080a167981 */ /* 0x002f28000c1e1900 */
[----:B------:R-:W4:Y:S04]  /*0fa0*/  LDG.E.CONSTANT R20, desc[UR8][R6.64+0x400] ;  /* 0x0004000806147981 */ /* 0x000f28000c1e9900 */
[----:B------:R-:W4:Y:S04]  /*0fb0*/  LDG.E R21, desc[UR8][R10.64] ;  /* 0x000000080a157981 */ /* 0x000f28000c1e1900 */
[----:B--2---:R-:W2:Y:S04]  /*0fc0*/  LDG.E R9, desc[UR8][R10.64+0x4] ;  /* 0x000004080a097981 */ /* 0x004ea8000c1e1900 */
[----:B------:R-:W2:Y:S04]  /*0fd0*/  LDG.E R24, desc[UR8][R10.64+0x8] ;  /* 0x000008080a187981 */ /* 0x000ea8000c1e1900 */
[----:B------:R-:W2:Y:S01]  /*0fe0*/  LDG.E R8, desc[UR8][R10.64+0xc] ;  /* 0x00000c080a087981 */ /* 0x000ea2000c1e1900 */
[-C--:B---3--:R-:W-:Y:S01]  /*0ff0*/  FFMA R23, R14, R25.reuse, R23 ;  /* 0x000000190e177223 */ /* 0x088fe20000000017 */
[-C--:B----4-:R-:W-:Y:S01]  /*1000*/  FFMA R27, R16, R25.reuse, R27 ;  /* 0x00000019101b7223 */ /* 0x090fe2000000001b */
[-C--:B------:R-:W-:Y:S01]  /*1010*/  FFMA R29, R15, R25.reuse, R28 ;  /* 0x000000190f1d7223 */ /* 0x080fe2000000001c */
[----:B------:R-:W-:-:S02]  /*1020*/  FFMA R25, R17, R25, R22 ;  /* 0x0000001911197223 */ /* 0x000fc40000000016 */
[----:B------:R0:W-:Y:S01]  /*1030*/  STG.E desc[UR8][R10.64+-0x10], R23 ;  /* 0xfffff0170a007986 */ /* 0x0001e2000c101908 */
[-C--:B------:R-:W-:Y:S01]  /*1040*/  FFMA R22, R14, R20.reuse, R21 ;  /* 0x000000140e167223 */ /* 0x080fe20000000015 */
[----:B------:R-:W-:Y:S01]  /*1050*/  IADD3 R21, PT, PT, R19, 0x18, RZ ;  /* 0x0000001813157810 */ /* 0x000fe20007ffe0ff */
[-C--:B--2---:R-:W-:Y:S01]  /*1060*/  FFMA R28, R16, R20.reuse, R9 ;  /* 0x00000014101c7223 */ /* 0x084fe20000000009 */
[-C--:B0-----:R-:W-:Y:S01]  /*1070*/  FFMA R23, R15, R20.reuse, R24 ;  /* 0x000000140f177223 */ /* 0x081fe20000000018 */
[----:B------:R-:W-:Y:S02]  /*1080*/  FFMA R20, R17, R20, R8 ;  /* 0x0000001411147223 */ /* 0x000fe40000000008 */
[----:B------:R-:W-:Y:S01]  /*1090*/  IMAD.WIDE R8, R21, 0x4, R4 ;  /* 0x0000000415087825 */ /* 0x000fe200078e0204 */
[----:B------:R-:W-:Y:S04]  /*10a0*/  STG.E desc[UR8][R10.64+-0xc], R27 ;  /* 0xfffff41b0a007986 */ /* 0x000fe8000c101908 */
[----:B------:R0:W-:Y:S04]  /*10b0*/  STG.E desc[UR8][R10.64+-0x8], R29 ;  /* 0xfffff81d0a007986 */ /* 0x0001e8000c101908 */
[----:B------:R-:W-:Y:S04]  /*10c0*/  STG.E desc[UR8][R10.64+-0x4], R25 ;  /* 0xfffffc190a007986 */ /* 0x000fe8000c101908 */
[----:B------:R-:W-:Y:S04]  /*10d0*/  STG.E desc[UR8][R10.64], R22 ;  /* 0x000000160a007986 */ /* 0x000fe8000c101908 */
[----:B------:R-:W-:Y:S04]  /*10e0*/  STG.E desc[UR8][R10.64+0x4], R28 ;  /* 0x0000041c0a007986 */ /* 0x000fe8000c101908 */
[----:B------:R-:W-:Y:S04]  /*10f0*/  STG.E desc[UR8][R10.64+0x8], R23 ;  /* 0x000008170a007986 */ /* 0x000fe8000c101908 */
[----:B------:R1:W-:Y:S04]  /*1100*/  STG.E desc[UR8][R10.64+0xc], R20 ;  /* 0x00000c140a007986 */ /* 0x0003e8000c101908 */
[----:B------:R-:W2:Y:S04]  /*1110*/  LDG.E R21, desc[UR8][R8.64+-0x10] ;  /* 0xfffff00808157981 */ /* 0x000ea8000c1e1900 */
[----:B0-----:R-:W3:Y:S04]  /*1120*/  LDG.E R29, desc[UR8][R8.64] ;  /* 0x00000008081d7981 */ /* 0x001ee8000c1e1900 */
[----:B-1----:R-:W2:Y:S04]  /*1130*/  LDG.E.CONSTANT R20, desc[UR8][R6.64+0x500] ;  /* 0x0005000806147981 */ /* 0x002ea8000c1e9900 */
[----:B------:R-:W4:Y:S04]  /*1140*/  LDG.E R23, desc[UR8][R8.64+0x4] ;  /* 0x0000040808177981 */ /* 0x000f28000c1e1900 */
[----:B------:R-:W4:Y:S04]  /*1150*/  LDG.E R22, desc[UR8][R8.64+0x8] ;  /* 0x0000080808167981 */ /* 0x000f28000c1e1900 */
[----:B------:R-:W3:Y:S04]  /*1160*/  LDG.E R24, desc[UR8][R8.64+-0x8] ;  /* 0xfffff80808187981 */ /* 0x000ee8000c1e1900 */
[----:B------:R-:W4:Y:S04]  /*1170*/  LDG.E R26, desc[UR8][R8.64+-0x4] ;  /* 0xfffffc08081a7981 */ /* 0x000f28000c1e1900 */
[----:B------:R-:W4:Y:S04]  /*1180*/  LDG.E R10, desc[UR8][R8.64+0xc] ;  /* 0x00000c08080a7981 */ /* 0x000f28000c1e1900 */
[----:B------:R-:W4:Y:S01]  /*1190*/  LDG.E R27, desc[UR8][R8.64+-0xc] ;  /* 0xfffff408081b7981 */ /* 0x000f22000c1e1900 */
[----:B--2---:R-:W-:-:S03]  /*11a0*/  FFMA R25, R14, R20, R21 ;  /* 0x000000140e197223 */ /* 0x004fc60000000015 */
[----:B------:R-:W2:Y:S04]  /*11b0*/  LDG.E.CONSTANT R21, desc[UR8][R6.64+0x600] ;  /* 0x0006000806157981 */ /* 0x000ea8000c1e9900 */
[----:B------:R4:W-:Y:S01]  /*11c0*/  STG.E desc[UR8][R8.64+-0x10], R25 ;  /* 0xfffff01908007986 */ /* 0x0009e2000c101908 */
[-C--:B---3--:R-:W-:Y:S01]  /*11d0*/  FFMA R11, R15, R20.reuse, R24 ;  /* 0x000000140f0b7223 */ /* 0x088fe20000000018 */
[----:B----4-:R-:W-:-:S04]  /*11e0*/  FFMA R25, R17, R20, R26 ;  /* 0x0000001411197223 */ /* 0x010fc8000000001a */
[----:B------:R-:W-:Y:S01]  /*11f0*/  STG.E desc[UR8][R8.64+-0x8], R11 ;  /* 0xfffff80b08007986 */ /* 0x000fe2000c101908 */
[----:B------:R-:W-:-:S03]  /*1200*/  IADD3 R18, PT, PT, R18, 0x8, RZ ;  /* 0x0000000812127810 */ /* 0x000fc60007ffe0ff */
[----:B------:R-:W-:Y:S01]  /*1210*/  STG.E desc[UR8][R8.64+-0x4], R25 ;  /* 0xfffffc1908007986 */ /* 0x000fe2000c101908 */
[----:B------:R-:W-:Y:S01]  /*1220*/  ISETP.NE.AND P0, PT, R18, 0x80, PT ;  /* 0x000000801200780c */ /* 0x000fe20003f05270 */
[----:B------:R-:W-:Y:S01]  /*1230*/  FFMA R27, R16, R20, R27 ;  /* 0x00000014101b7223 */ /* 0x000fe2000000001b */
[----:B------:R-:W-:Y:S02]  /*1240*/  IADD3 R20, P1, PT, R6, 0x800, RZ ;  /* 0x0000080006147810 */ /* 0x000fe40007f3e0ff */
[----:B------:R-:W-:Y:S02]  /*1250*/  IADD3 R19, PT, PT, R19, 0x20, RZ ;  /* 0x0000002013137810 */ /* 0x000fe40007ffe0ff */
[----:B------:R0:W-:Y:S02]  /*1260*/  STG.E desc[UR8][R8.64+-0xc], R27 ;  /* 0xfffff41b08007986 */ /* 0x0001e4000c101908 */
[----:B0-----:R-:W-:Y:S01]  /*1270*/  IADD3.X R27, PT, PT, RZ, R7, RZ, P1, !PT ;  /* 0x00000007ff1b7210 */ /* 0x001fe20000ffe4ff */
[-C--:B--2---:R-:W-:Y:S01]  /*1280*/  FFMA R29, R14, R21.reuse, R29 ;  /* 0x000000150e1d7223 */ /* 0x084fe2000000001d */
[-C--:B------:R-:W-:Y:S01]  /*1290*/  FFMA R23, R16, R21.reuse, R23 ;  /* 0x0000001510177223 */ /* 0x080fe20000000017 */
[-C--:B------:R-:W-:Y:S01]  /*12a0*/  FFMA R22, R15, R21.reuse, R22 ;  /* 0x000000150f167223 */ /* 0x080fe20000000016 */
[----:B------:R-:W-:-:S02]  /*12b0*/  FFMA R21, R17, R21, R10 ;  /* 0x0000001511157223 */ /* 0x000fc4000000000a */
[----:B------:R0:W-:Y:S04]  /*12c0*/  STG.E desc[UR8][R8.64], R29 ;  /* 0x0000001d08007986 */ /* 0x0001e8000c101908 */
[----:B------:R0:W-:Y:S04]  /*12d0*/  STG.E desc[UR8][R8.64+0x4], R23 ;  /* 0x0000041708007986 */ /* 0x0001e8000c101908 */
[----:B------:R0:W-:Y:S04]  /*12e0*/  STG.E desc[UR8][R8.64+0x8], R22 ;  /* 0x0000081608007986 */ /* 0x0001e8000c101908 */
[----:B------:R0:W-:Y:S01]  /*12f0*/  STG.E desc[UR8][R8.64+0xc], R21 ;  /* 0x00000c1508007986 */ /* 0x0001e2000c101908 */
[----:B------:R-:W-:Y:S05]  /*1300*/  @P0 BRA `(.L_x_6) ;  /* 0xfffffff800240947 */ /* 0x000fea000383ffff */
[----:B------:R-:W-:Y:S05]  /*1310*/  @!P2 BRA `(.L_x_7) ;  /* 0xfffffff400e8a947 */ /* 0x000fea000383ffff */
.L_x_5:
[----:B------:R-:W-:Y:S05]  /*1320*/  BSYNC.RECONVERGENT B0 ;  /* 0x0000000000007941 */ /* 0x000fea0003800200 */
.L_x_4:
[----:B------:R-:W-:-:S04]  /*1330*/  IADD3 R12, PT, PT, R12, 0x1, RZ ;  /* 0x000000010c0c7810 */ /* 0x000fc80007ffe0ff */
[----:B------:R-:W-:-:S13]  /*1340*/  ISETP.NE.AND P0, PT, R12, 0x40, PT ;  /* 0x000000400c00780c */ /* 0x000fda0003f05270 */
[----:B------:R-:W-:Y:S05]  /*1350*/  @P0 BRA `(.L_x_8) ;  /* 0xfffffff400bc0947 */ /* 0x000fea000383ffff */
[----:B------:R-:W-:Y:S05]  /*1360*/  EXIT ;  /* 0x000000000000794d */ /* 0x000fea0003800000 */
.L_x_9:
[----:B------:R-:W-:-:S00]  /*1370*/  BRA `(.L_x_9) ;  /* 0xfffffffc00fc7947 */ /* 0x000fc0000383ffff */
[----:B------:R-:W-:-:S00]  /*1380*/  NOP ;  /* 0x0000000000007918 */ /* 0x000fc00000000000 */
[----:B------:R-:W-:-:S00]  /*1390*/  NOP ;  /* 0x0000000000007918 */ /* 0x000fc00000000000 */
[----:B------:R-:W-:-:S00]  /*13a0*/  NOP ;  /* 0x0000000000007918 */ /* 0x000fc00000000000 */
[----:B------:R-:W-:-:S00]  /*13b0*/  NOP ;  /* 0x0000000000007918 */ /* 0x000fc00000000000 */
[----:B------:R-:W-:-:S00]  /*13c0*/  NOP ;  /* 0x0000000000007918 */ /* 0x000fc00000000000 */
[----:B------:R-:W-:-:S00]  /*13d0*/  NOP ;  /* 0x0000000000007918 */ /* 0x000fc00000000000 */
[----:B------:R-:W-:-:S00]  /*13e0*/  NOP ;  /* 0x0000000000007918 */ /* 0x000fc00000000000 */
[----:B------:R-:W-:-:S00]  /*13f0*/  NOP ;  /* 0x0000000000007918 */ /* 0x000fc00000000000 */
.L_x_26:


//--------------------- .text.convolution_forward_replacement1 --------------------------
	.section	.text.convolution_forward_replacement1,"ax",@progbits
	.align	128
        .global         convolution_forward_replacement1
        .type           convolution_forward_replacement1,@function
        .size           convolution_forward_replacement1,(.L_x_27 - convolution_forward_replacement1)
        .other          convolution_forward_replacement1,@"STO_CUDA_ENTRY STV_DEFAULT"
convolution_forward_replacement1:
.text.convolution_forward_replacement1:
[----:B------:R-:W-:Y:S01]  /*0000*/  LDC R1, c[0x0][0x37c] ;  /* 0x0000df00ff017b82 */ /* 0x000fe20000000800 */
[----:B------:R-:W0:Y:S01]  /*0010*/  S2R R0, SR_TID.X ;  /* 0x0000000000007919 */ /* 0x000e220000002100 */
[----:B------:R-:W1:Y:S01]  /*0020*/  LDCU.64 UR6, c[0x0][0x358] ;  /* 0x00006b00ff0677ac */ /* 0x000e620008000a00 */
[----:B------:R-:W-:Y:S01]  /*0030*/  BSSY.RECONVERGENT B0, `(.L_x_10) ;  /* 0x0000098000007945 */ /* 0x000fe20003800200 */
[----:B------:R-:W0:Y:S02]  /*0040*/  S2R R3, SR_CTAID.X ;  /* 0x0000000000037919 */ /* 0x000e240000002500 */
[----:B0-----:R-:W-:-:S05]  /*0050*/  IMAD R0, R3, 0x100, R0 ;  /* 0x0000010003007824 */ /* 0x001fca00078e0200 */
[----:B------:R-:W-:-:S13]  /*0060*/  ISETP.GT.AND P0, PT, R0, 0x7f, PT ;  /* 0x0000007f0000780c */ /* 0x000fda0003f04270 */
[----:B-1----:R-:W-:Y:S05]  /*0070*/  @P0 BRA `(.L_x_11) ;  /* 0x00000008004c0947 */ /* 0x002fea0003800000 */
[----:B------:R-:W-:-:S07]  /*0080*/  IMAD.MOV.U32 R10, RZ, RZ, R0 ;  /* 0x000000ffff0a7224 */ /* 0x000fce00078e0000 */
.L_x_13:
[----:B------:R-:W0:Y:S01]  /*0090*/  LDC.64 R8, c[0x0][0x390] ;  /* 0x0000e400ff087b82 */ /* 0x000e220000000a00 */
[----:B------:R-:W-:Y:S01]  /*00a0*/  MOV R12, R10 ;  /* 0x0000000a000c7202 */ /* 0x000fe20000000f00 */
[----:B------:R-:W-:Y:S02]  /*00b0*/  IMAD.MOV.U32 R11, RZ, RZ, RZ ;  /* 0x000000ffff0b7224 */ /* 0x000fe400078e00ff */
[----:B------:R-:W-:Y:S01]  /*00c0*/  VIADD R10, R10, 0x400 ;  /* 0x000004000a0a7836 */ /* 0x000fe20000000000 */
[----:B-1----:R-:W-:-:S13]  /*00d0*/  ISETP.GE.AND P1, PT, R12, -0x380, PT ;  /* 0xfffffc800c00780c */ /* 0x002fda0003f26270 */
.L_x_12:
[----:B------:R-:W-:Y:S01]  /*00e0*/  LEA R13, R12, R11, 0x7 ;  /* 0x0000000b0c0d7211 */ /* 0x000fe200078e38ff */
[----:B------:R-:W-:-:S04]  /*00f0*/  VIADD R11, R11, 0x20 ;  /* 0x000000200b0b7836 */ /* 0x000fc80000000000 */
[----:B------:R-:W-:Y:S01]  /*0100*/  IMAD.SHL.U32 R13, R13, 0x4, RZ ;  /* 0x000000040d0d7824 */ /* 0x000fe200078e00ff */
[----:B------:R-:W-:-:S03]  /*0110*/  ISETP.NE.AND P0, PT, R11, 0x80, PT ;  /* 0x000000800b00780c */ /* 0x000fc60003f05270 */
[C---:B01----:R-:W-:Y:S01]  /*0120*/  IMAD.WIDE R2, R13.reuse, 0x4, R8 ;  /* 0x000000040d027825 */ /* 0x043fe200078e0208 */
[----:B------:R-:W-:-:S03]  /*0130*/  IADD3 R7, PT, PT, R13, 0x40, RZ ;  /* 0x000000400d077810 */ /* 0x000fc60007ffe0ff */
[C---:B------:R-:W-:Y:S01]  /*0140*/  VIADD R5, R13.reuse, 0x20 ;  /* 0x000000200d057836 */ /* 0x040fe20000000000 */
[----:B------:R-:W-:Y:S01]  /*0150*/  STG.E desc[UR6][R2.64], RZ ;  /* 0x000000ff02007986 */ /* 0x000fe2000c101906 */
[----:B------:R-:W-:Y:S02]  /*0160*/  VIADD R13, R13, 0x60 ;  /* 0x000000600d0d7836 */ /* 0x000fe40000000000 */
        /* <DEDUP_REMOVED lines=132> */
.L_x_11:
[----:B------:R-:W-:Y:S05]  /*09b0*/  BSYNC.RECONVERGENT B0 ;  /* 0x0000000000007941 */ /* 0x000fea0003800200 */
.L_x_10:
[----:B------:R-:W0:Y:S01]  /*09c0*/  LDCU.64 UR4, c[0x0][0x390] ;  /* 0x00007200ff0477ac */ /* 0x000e220008000a00 */
[----:B------:R-:W-:Y:S01]  /*09d0*/  HFMA2 R12, -RZ, RZ, 0, 0 ;  /* 0x00000000ff0c7431 */ /* 0x000fe200000001ff */
[----:B0-----:R-:W-:-:S04]  /*09e0*/  UIADD3 UR4, UP0, UPT, UR4, 0x8, URZ ;  /* 0x0000000804047890 */ /* 0x001fc8000ff1e0ff */
[----:B------:R-:W-:Y:S02]  /*09f0*/  UIADD3.X UR5, UPT, UPT, URZ, UR5, URZ, UP0, !UPT ;  /* 0x00000005ff057290 */ /* 0x000fe400087fe4ff */
[----:B-1----:R-:W-:-:S04]  /*0a00*/  IMAD.U32 R2, RZ, RZ, UR4 ;  /* 0x00000004ff027e24 */ /* 0x002fc8000f8e00ff */
[----:B------:R-:W-:-:S07]  /*0a10*/  IMAD.U32 R3, RZ, RZ, UR5 ;  /* 0x00000005ff037e24 */ /* 0x000fce000f8e00ff */
.L_x_24:
[----:B01----:R-:W-:-:S07]  /*0a20*/  MOV R13, RZ ;  /* 0x000000ff000d7202 */ /* 0x003fce0000000f00 */
.L_x_23:
[----:B------:R-:W-:Y:S02]  /*0a30*/  IMAD R16, R12, 0x3, R13 ;  /* 0x000000030c107824 */ /* 0x000fe400078e020d */
[----:B------:R-:W-:Y:S02]  /*0a40*/  VIADD R14, R13, 0xffffffff ;  /* 0xffffffff0d0e7836 */ /* 0x000fe40000000000 */
[----:B------:R-:W-:Y:S02]  /*0a50*/  IMAD.MOV.U32 R15, RZ, RZ, RZ ;  /* 0x000000ffff0f7224 */ /* 0x000fe400078e00ff */
[----:B01----:R-:W-:-:S07]  /*0a60*/  IMAD R16, R16, 0x3, RZ ;  /* 0x0000000310107824 */ /* 0x003fce00078e02ff */
.L_x_22:
[----:B------:R-:W-:Y:S01]  /*0a70*/  ISETP.GT.AND P0, PT, R0, 0x7f, PT ;  /* 0x0000007f0000780c */ /* 0x000fe20003f04270 */
[----:B------:R-:W-:-:S12]  /*0a80*/  BSSY.RECONVERGENT B0, `(.L_x_14) ;  /* 0x0000059000007945 */ /* 0x000fd80003800200 */
[----:B01----:R-:W-:Y:S05]  /*0a90*/  @P0 BRA `(.L_x_15) ;  /* 0x00000004005c0947 */ /* 0x003fea0003800000 */
[----:B------:R-:W-:Y:S01]  /*0aa0*/  IADD3 R20, PT, PT, R15, -0x1, RZ ;  /* 0xffffffff0f147810 */ /* 0x000fe20007ffe0ff */
[----:B------:R-:W-:Y:S01]  /*0ab0*/  IMAD.IADD R17, R16, 0x1, R15 ;  /* 0x0000000110117824 */ /* 0x000fe200078e020f */
[----:B------:R-:W-:-:S07]  /*0ac0*/  MOV R19, R0 ;  /* 0x0000000000137202 */ /* 0x000fce0000000f00 */
.L_x_21:
[C---:B------:R-:W-:Y:S01]  /*0ad0*/  IMAD R5, R19.reuse, 0x40, R12 ;  /* 0x0000004013057824 */ /* 0x040fe200078e020c */
[----:B0-----:R-:W0:Y:S01]  /*0ae0*/  LDCU.64 UR4, c[0x0][0x388] ;  /* 0x00007100ff0477ac */ /* 0x001e220008000a00 */
[----:B------:R-:W-:Y:S02]  /*0af0*/  IMAD.SHL.U32 R21, R19, 0x200, RZ ;  /* 0x0000020013157824 */ /* 0x000fe400078e00ff */
[----:B------:R-:W-:Y:S02]  /*0b00*/  HFMA2 R22, -RZ, RZ, 0, 0 ;  /* 0x00000000ff167431 */ /* 0x000fe400000001ff */
[----:B------:R-:W-:Y:S02]  /*0b10*/  IMAD R5, R5, 0x3, R14 ;  /* 0x0000000305057824 */ /* 0x000fe400078e020e */
[----:B------:R-:W-:Y:S02]  /*0b20*/  IMAD.MOV.U32 R23, RZ, RZ, R17 ;  /* 0x000000ffff177224 */ /* 0x000fe400078e0011 */
[----:B------:R-:W-:-:S02]  /*0b30*/  IMAD R4, R5, 0x3, RZ ;  /* 0x0000000305047824 */ /* 0x000fc400078e02ff */
[----:B------:R-:W-:-:S03]  /*0b40*/  VIADD R25, R21, 0x4 ;  /* 0x0000000415197836 */ /* 0x000fc60000000000 */
[C---:B------:R-:W-:Y:S02]  /*0b50*/  IADD3 R6, PT, PT, R4.reuse, 0x6, RZ ;  /* 0x0000000604067810 */ /* 0x040fe40007ffe0ff */
[-C--:B------:R-:W-:Y:S02]  /*0b60*/  IADD3 R5, P0, PT, R4, R15.reuse, RZ ;  /* 0x0000000f04057210 */ /* 0x080fe40007f1e0ff */
[----:B------:R-:W-:Y:S02]  /*0b70*/  IADD3 R7, P2, PT, R6, R15, RZ ;  /* 0x0000000f06077210 */ /* 0x000fe40007f5e0ff */
[----:B------:R-:W-:Y:S02]  /*0b80*/  LEA.HI.X.SX32 R10, R4, RZ, 0x1, P0 ;  /* 0x000000ff040a7211 */ /* 0x000fe400000f0eff */
[----:B0-----:R-:W-:Y:S02]  /*0b90*/  LEA R4, P1, R5, UR4, 0x2 ;  /* 0x0000000405047c11 */ /* 0x001fe4000f8210ff */
[----:B-1----:R-:W-:-:S02]  /*0ba0*/  LEA.HI.X.SX32 R8, R6, RZ, 0x1, P2 ;  /* 0x000000ff06087211 */ /* 0x002fc400010f0eff */
[----:B------:R-:W-:Y:S02]  /*0bb0*/  LEA R6, P2, R7, UR4, 0x2 ;  /* 0x0000000407067c11 */ /* 0x000fe4000f8410ff */
[----:B------:R-:W-:Y:S02]  /*0bc0*/  ISETP.GE.AND P0, PT, R19, -0x380, PT ;  /* 0xfffffc801300780c */ /* 0x000fe40003f06270 */
[----:B------:R-:W-:Y:S02]  /*0bd0*/  LEA.HI.X R5, R5, UR5, R10, 0x2, P1 ;  /* 0x0000000505057c11 */ /* 0x000fe400088f140a */
[----:B------:R-:W-:Y:S02]  /*0be0*/  ISETP.GT.U32.AND P1, PT, R14, 0x2, PT ;  /* 0x000000020e00780c */ /* 0x000fe40003f24070 */
[----:B------:R-:W-:Y:S02]  /*0bf0*/  LEA.HI.X R7, R7, UR5, R8, 0x2, P2 ;  /* 0x0000000507077c11 */ /* 0x000fe400090f1408 */
[----:B------:R-:W-:-:S09]  /*0c00*/  IADD3 R19, PT, PT, R19, 0x400, RZ ;  /* 0x0000040013137810 */ /* 0x000fd20007ffe0ff */
.L_x_20:
[----:B0-----:R-:W0:Y:S01]  /*0c10*/  LDC.64 R10, c[0x0][0x380] ;  /* 0x0000e000ff0a7b82 */ /* 0x001e220000000a00 */
[----:B------:R-:W-:Y:S01]  /*0c20*/  IADD3 R22, PT, PT, R22, 0x2, RZ ;  /* 0x0000000216167810 */ /* 0x000fe20007ffe0ff */
[----:B-1----:R-:W-:Y:S01]  /*0c30*/  IMAD.WIDE R8, R21, 0x4, R2 ;  /* 0x0000000415087825 */ /* 0x002fe200078e0202 */
[----:B------:R-:W-:Y:S02]  /*0c40*/  ISETP.GT.U32.AND P2, PT, R13, 0x1, PT ;  /* 0x000000010d00780c */ /* 0x000fe40003f44070 */
[----:B------:R-:W-:Y:S01]  /*0c50*/  ISETP.NE.AND P3, PT, R22, 0x80, PT ;  /* 0x000000801600780c */ /* 0x000fe20003f65270 */
[----:B0-----:R-:W-:Y:S01]  /*0c60*/  IMAD.WIDE.U32 R10, R23, 0x4, R10 ;  /* 0x00000004170a7825 */ /* 0x001fe200078e000a */
[----:B------:R-:W-:Y:S11]  /*0c70*/  @P1 BRA `(.L_x_16) ;  /* 0x0000000000301947 */ /* 0x000ff60003800000 */
[----:B------:R-:W-:Y:S02]  /*0c80*/  ISETP.GT.U32.AND P4, PT, R20, 0x2, PT ;  /* 0x000000021400780c */ /* 0x000fe40003f84070 */
[----:B------:R-:W-:-:S11]  /*0c90*/  ISETP.GT.U32.AND P5, PT, R15, 0x1, PT ;  /* 0x000000010f00780c */ /* 0x000fd60003fa4070 */
[----:B------:R-:W2:Y:S04]  /*0ca0*/  @!P4 LDG.E.CONSTANT R24, desc[UR6][R4.64+-0x4] ;  /* 0xfffffc060418c981 */ /* 0x000ea8000c1e9900 */
[----:B------:R-:W2:Y:S04]  /*0cb0*/  @!P4 LDG.E.CONSTANT R26, desc[UR6][R10.64] ;  /* 0x000000060a1ac981 */ /* 0x000ea8000c1e9900 */
[----:B------:R-:W2:Y:S04]  /*0cc0*/  @!P4 LDG.E R28, desc[UR6][R8.64+-0x8] ;  /* 0xfffff806081cc981 */ /* 0x000ea8000c1e1900 */
[----:B------:R-:W3:Y:S04]  /*0cd0*/  @!P5 LDG.E.CONSTANT R27, desc[UR6][R4.64+0x4] ;  /* 0x00000406041bd981 */ /* 0x000ee8000c1e9900 */
[----:B------:R-:W3:Y:S04]  /*0ce0*/  @!P5 LDG.E.CONSTANT R18, desc[UR6][R10.64] ;  /* 0x000000060a12d981 */ /* 0x000ee8000c1e9900 */
[----:B------:R-:W3:Y:S01]  /*0cf0*/  @!P5 LDG.E R29, desc[UR6][R8.64+-0x4] ;  /* 0xfffffc06081dd981 */ /* 0x000ee2000c1e1900 */
[----:B--2---:R-:W-:-:S05]  /*0d00*/  @!P4 FFMA R24, R24, R26, R28 ;  /* 0x0000001a1818c223 */ /* 0x004fca000000001c */
[----:B------:R0:W-:Y:S01]  /*0d10*/  @!P4 STG.E desc[UR6][R8.64+-0x8], R24 ;  /* 0xfffff8180800c986 */ /* 0x0001e2000c101906 */
[----:B---3--:R-:W-:-:S05]  /*0d20*/  @!P5 FFMA R27, R18, R27, R29 ;  /* 0x0000001b121bd223 */ /* 0x008fca000000001d */
[----:B------:R0:W-:Y:S02]  /*0d30*/  @!P5 STG.E desc[UR6][R8.64+-0x4], R27 ;  /* 0xfffffc1b0800d986 */ /* 0x0001e4000c101906 */
.L_x_16:
[----:B------:R-:W-:Y:S05]  /*0d40*/  @P2 BRA `(.L_x_17) ;  /* 0x0000000000302947 */ /* 0x000fea0003800000 */
[----:B------:R-:W-:Y:S02]  /*0d50*/  ISETP.GT.U32.AND P4, PT, R20, 0x2, PT ;  /* 0x000000021400780c */ /* 0x000fe40003f84070 */
[----:B------:R-:W-:-:S11]  /*0d60*/  ISETP.GT.U32.AND P5, PT, R15, 0x1, PT ;  /* 0x000000010f00780c */ /* 0x000fd60003fa4070 */
[----:B------:R-:W2:Y:S04]  /*0d70*/  @!P4 LDG.E.CONSTANT R26, desc[UR6][R6.64+-0x4] ;  /* 0xfffffc06061ac981 */ /* 0x000ea8000c1e9900 */
[----:B------:R-:W2:Y:S04]  /*0d80*/  @!P4 LDG.E.CONSTANT R28, desc[UR6][R10.64] ;  /* 0x000000060a1cc981 */ /* 0x000ea8000c1e9900 */
[----:B------:R-:W2:Y:S04]  /*0d90*/  @!P4 LDG.E R29, desc[UR6][R8.64] ;  /* 0x00000006081dc981 */ /* 0x000ea8000c1e1900 */
[----:B------:R-:W3:Y:S04]  /*0da0*/  @!P5 LDG.E.CONSTANT R18, desc[UR6][R6.64+0x4] ;  /* 0x000004060612d981 */ /* 0x000ee8000c1e9900 */
[----:B0-----:R-:W3:Y:S04]  /*0db0*/  @!P5 LDG.E.CONSTANT R27, desc[UR6][R10.64] ;  /* 0x000000060a1bd981 */ /* 0x001ee8000c1e9900 */
[----:B------:R-:W3:Y:S01]  /*0dc0*/  @!P5 LDG.E R24, desc[UR6][R8.64+0x4] ;  /* 0x000004060818d981 */ /* 0x000ee2000c1e1900 */
[----:B--2---:R-:W-:-:S05]  /*0dd0*/  @!P4 FFMA R29, R28, R26, R29 ;  /* 0x0000001a1c1dc223 */ /* 0x004fca000000001d */
[----:B------:R1:W-:Y:S01]  /*0de0*/  @!P4 STG.E desc[UR6][R8.64], R29 ;  /* 0x0000001d0800c986 */ /* 0x0003e2000c101906 */
[----:B---3--:R-:W-:-:S05]  /*0df0*/  @!P5 FFMA R27, R27, R18, R24 ;  /* 0x000000121b1bd223 */ /* 0x008fca0000000018 */
[----:B------:R1:W-:Y:S02]  /*0e00*/  @!P5 STG.E desc[UR6][R8.64+0x4], R27 ;  /* 0x0000041b0800d986 */ /* 0x0003e4000c101906 */
.L_x_17:
[----:B01----:R-:W-:Y:S01]  /*0e10*/  IMAD.WIDE R8, R25, 0x4, R2 ;  /* 0x0000000419087825 */ /* 0x003fe200078e0202 */
[----:B------:R-:W-:Y:S06]  /*0e20*/  @P1 BRA `(.L_x_18) ;  /* 0x0000000000301947 */ /* 0x000fec0003800000 */
        /* <DEDUP_REMOVED lines=12> */
.L_x_18:
[----:B------:R-:W-:Y:S05]  /*0ef0*/  @P2 BRA `(.L_x_19) ;  /* 0x0000000000302947 */ /* 0x000fea0003800000 */
[----:B------:R-:W-:Y:S02]  /*0f00*/  ISETP.GT.U32.AND P2, PT, R20, 0x2, PT ;  /* 0x000000021400780c */ /* 0x000fe40003f44070 */
[----:B------:R-:W-:-:S11]  /*0f10*/  ISETP.GT.U32.AND P4, PT, R15, 0x1, PT ;  /* 0x000000010f00780c */ /* 0x000fd60003f84070 */
[----:B------:R-:W2:Y:S04]  /*0f20*/  @!P2 LDG.E.CONSTANT R26, desc[UR6][R10.64+0x900] ;  /* 0x000900060a1aa981 */ /* 0x000ea8000c1e9900 */
[----:B------:R-:W3:Y:S04]  /*0f30*/  @!P4 LDG.E.CONSTANT R28, desc[UR6][R10.64+0x900] ;  /* 0x000900060a1cc981 */ /* 0x000ee8000c1e9900 */
[----:B0-----:R-:W2:Y:S04]  /*0f40*/  @!P2 LDG.E.CONSTANT R27, desc[UR6][R6.64+-0x4] ;  /* 0xfffffc06061ba981 */ /* 0x001ea8000c1e9900 */
[----:B------:R-:W2:Y:S04]  /*0f50*/  @!P2 LDG.E R18, desc[UR6][R8.64] ;  /* 0x000000060812a981 */ /* 0x000ea8000c1e1900 */
[----:B------:R-:W3:Y:S04]  /*0f60*/  @!P4 LDG.E.CONSTANT R29, desc[UR6][R6.64+0x4] ;  /* 0x00000406061dc981 */ /* 0x000ee8000c1e9900 */
[----:B------:R-:W3:Y:S01]  /*0f70*/  @!P4 LDG.E R24, desc[UR6][R8.64+0x4] ;  /* 0x000004060818c981 */ /* 0x000ee2000c1e1900 */
[----:B--2---:R-:W-:-:S05]  /*0f80*/  @!P2 FFMA R27, R27, R26, R18 ;  /* 0x0000001a1b1ba223 */ /* 0x004fca0000000012 */
[----:B------:R1:W-:Y:S01]  /*0f90*/  @!P2 STG.E desc[UR6][R8.64], R27 ;  /* 0x0000001b0800a986 */ /* 0x0003e2000c101906 */
[----:B---3--:R-:W-:-:S05]  /*0fa0*/  @!P4 FFMA R29, R29, R28, R24 ;  /* 0x0000001c1d1dc223 */ /* 0x008fca0000000018 */
[----:B------:R1:W-:Y:S02]  /*0fb0*/  @!P4 STG.E desc[UR6][R8.64+0x4], R29 ;  /* 0x0000041d0800c986 */ /* 0x0003e4000c101906 */
.L_x_19:
[----:B------:R-:W-:Y:S01]  /*0fc0*/  VIADD R23, R23, 0x480 ;  /* 0x0000048017177836 */ /* 0x000fe20000000000 */
[----:B------:R-:W-:Y:S01]  /*0fd0*/  IADD3 R21, PT, PT, R21, 0x8, RZ ;  /* 0x0000000815157810 */ /* 0x000fe20007ffe0ff */
[----:B------:R-:W-:Y:S01]  /*0fe0*/  VIADD R25, R25, 0x8 ;  /* 0x0000000819197836 */ /* 0x000fe20000000000 */
[----:B------:R-:W-:Y:S06]  /*0ff0*/  @P3 BRA `(.L_x_20) ;  /* 0xfffffffc00043947 */ /* 0x000fec000383ffff */
[----:B------:R-:W-:Y:S05]  /*1000*/  @!P0 BRA `(.L_x_21) ;  /* 0xfffffff800b08947 */ /* 0x000fea000383ffff */
.L_x_15:
[----:B------:R-:W-:Y:S05]  /*1010*/  BSYNC.RECONVERGENT B0 ;  /* 0x0000000000007941 */ /* 0x000fea0003800200 */
.L_x_14:
[----:B------:R-:W-:-:S04]  /*1020*/  IADD3 R15, PT, PT, R15, 0x1, RZ ;  /* 0x000000010f0f7810 */ /* 0x000fc80007ffe0ff */
[----:B------:R-:W-:-:S13]  /*1030*/  ISETP.NE.AND P0, PT, R15, 0x3, PT ;  /* 0x000000030f00780c */ /* 0x000fda0003f05270 */
[----:B------:R-:W-:Y:S05]  /*1040*/  @P0 BRA `(.L_x_22) ;  /* 0xfffffff800880947 */ /* 0x000fea000383ffff */
[----:B------:R-:W-:-:S05]  /*1050*/  VIADD R13, R13, 0x1 ;  /* 0x000000010d0d7836 */ /* 0x000fca0000000000 */
[----:B------:R-:W-:-:S13]  /*1060*/  ISETP.NE.AND P0, PT, R13, 0x3, PT ;  /* 0x000000030d00780c */ /* 0x000fda0003f05270 */
[----:B------:R-:W-:Y:S05]  /*1070*/  @P0 BRA `(.L_x_23) ;  /* 0xfffffff8006c0947 */ /* 0x000fea000383ffff */
[----:B------:R-:W-:-:S04]  /*1080*/  IADD3 R12, PT, PT, R12, 0x1, RZ ;  /* 0x000000010c0c7810 */ /* 0x000fc80007ffe0ff */
[----:B------:R-:W-:-:S13]  /*1090*/  ISETP.NE.AND P0, PT, R12, 0x40, PT ;  /* 0x000000400c00780c */ /* 0x000fda0003f05270 */
[----:B------:R-:W-:Y:S05]  /*10a0*/  @P0 BRA `(.L_x_24) ;  /* 0xfffffff8005c0947 */ /* 0x000fea000383ffff */
[----:B------:R-:W-:Y:S05]  /*10b0*/  EXIT ;  /* 0x000000000000794d */ /* 0x000fea0003800000 */
.L_x_25:
        /* <DEDUP_REMOVED lines=12> */
.L_x_27:


//--------------------- .nv.shared.reserved.0     --------------------------
	.section	.nv.shared.reserved.0,"aw",@nobits
	.weak		__nv_reservedSMEM_offset_0_alias
	.size		__nv_reservedSMEM_offset_0_alias, 0, 64
	.other		__nv_reservedSMEM_offset_0_alias,@"STO_CUDA_RESERVED_SHARED STV_DEFAULT"
__nv_reservedSMEM_offset_0_alias:
	.zero		0
	.zero		64


//--------------------- .nv.constant0.convolution_forward_replacement2 --------------------------
	.section	.nv.constant0.convolution_forward_replacement2,"a",@progbits
	.sectionflags	@""
	.align	4
.nv.constant0.convolution_forward_replacement2:
	.zero		928


//--------------------- .nv.constant0.convolution_forward_replacement1 --------------------------
	.section	.nv.constant0.convolution_forward_replacement1,"a",@progbits
	.sectionflags	@""
	.align	4
.nv.constant0.convolution_forward_replacement1:
	.zero		928


//--------------------- SYMBOLS --------------------------

	.type		.nv.reservedSmem.offset0,@object
	.size		.nv.reservedSmem.offset0,0x4
